//
// Generated by NVIDIA NVVM Compiler
//
// Compiler Build ID: CL-36424714
// Cuda compilation tools, release 13.0, V13.0.88
// Based on NVVM 20.0.0
//

.version 9.0
.target sm_100
.address_size 64

	// .globl	_Z3fftPN6thrust24THRUST_300001_SM_1000_NS7complexIfEES3_
.global .align 1 .b8 _ZN30_INTERNAL_1242fb41_4_k_cu_main4cuda3std3__45__cpo5beginE[1];
.global .align 1 .b8 _ZN30_INTERNAL_1242fb41_4_k_cu_main4cuda3std3__45__cpo3endE[1];
.global .align 1 .b8 _ZN30_INTERNAL_1242fb41_4_k_cu_main4cuda3std3__45__cpo6cbeginE[1];
.global .align 1 .b8 _ZN30_INTERNAL_1242fb41_4_k_cu_main4cuda3std3__45__cpo4cendE[1];
.global .align 1 .b8 _ZN30_INTERNAL_1242fb41_4_k_cu_main4cuda3std3__45__cpo6rbeginE[1];
.global .align 1 .b8 _ZN30_INTERNAL_1242fb41_4_k_cu_main4cuda3std3__45__cpo4rendE[1];
.global .align 1 .b8 _ZN30_INTERNAL_1242fb41_4_k_cu_main4cuda3std3__45__cpo7crbeginE[1];
.global .align 1 .b8 _ZN30_INTERNAL_1242fb41_4_k_cu_main4cuda3std3__45__cpo5crendE[1];
.global .align 1 .b8 _ZN30_INTERNAL_1242fb41_4_k_cu_main4cuda3std3__432_GLOBAL__N__1242fb41_4_k_cu_main6ignoreE[1];
.global .align 1 .b8 _ZN30_INTERNAL_1242fb41_4_k_cu_main4cuda3std3__419piecewise_constructE[1];
.global .align 1 .b8 _ZN30_INTERNAL_1242fb41_4_k_cu_main4cuda3std3__48in_placeE[1];
.global .align 1 .b8 _ZN30_INTERNAL_1242fb41_4_k_cu_main4cuda3std3__420unreachable_sentinelE[1];
.global .align 1 .b8 _ZN30_INTERNAL_1242fb41_4_k_cu_main4cuda3std6ranges3__45__cpo4swapE[1];
.global .align 1 .b8 _ZN30_INTERNAL_1242fb41_4_k_cu_main4cuda3std6ranges3__45__cpo9iter_moveE[1];
.global .align 1 .b8 _ZN30_INTERNAL_1242fb41_4_k_cu_main4cuda3std6ranges3__45__cpo5beginE[1];
.global .align 1 .b8 _ZN30_INTERNAL_1242fb41_4_k_cu_main4cuda3std6ranges3__45__cpo3endE[1];
.global .align 1 .b8 _ZN30_INTERNAL_1242fb41_4_k_cu_main4cuda3std6ranges3__45__cpo6cbeginE[1];
.global .align 1 .b8 _ZN30_INTERNAL_1242fb41_4_k_cu_main4cuda3std6ranges3__45__cpo4cendE[1];
.global .align 1 .b8 _ZN30_INTERNAL_1242fb41_4_k_cu_main4cuda3std6ranges3__45__cpo7advanceE[1];
.global .align 1 .b8 _ZN30_INTERNAL_1242fb41_4_k_cu_main4cuda3std6ranges3__45__cpo9iter_swapE[1];
.global .align 1 .b8 _ZN30_INTERNAL_1242fb41_4_k_cu_main4cuda3std6ranges3__45__cpo4nextE[1];
.global .align 1 .b8 _ZN30_INTERNAL_1242fb41_4_k_cu_main4cuda3std6ranges3__45__cpo4prevE[1];
.global .align 1 .b8 _ZN30_INTERNAL_1242fb41_4_k_cu_main4cuda3std6ranges3__45__cpo4dataE[1];
.global .align 1 .b8 _ZN30_INTERNAL_1242fb41_4_k_cu_main4cuda3std6ranges3__45__cpo5cdataE[1];
.global .align 1 .b8 _ZN30_INTERNAL_1242fb41_4_k_cu_main4cuda3std6ranges3__45__cpo4sizeE[1];
.global .align 1 .b8 _ZN30_INTERNAL_1242fb41_4_k_cu_main4cuda3std6ranges3__45__cpo5ssizeE[1];
.global .align 1 .b8 _ZN30_INTERNAL_1242fb41_4_k_cu_main4cuda3std6ranges3__45__cpo8distanceE[1];
.global .align 1 .b8 _ZN30_INTERNAL_1242fb41_4_k_cu_main6thrust24THRUST_300001_SM_1000_NS6system6detail10sequential3seqE[1];

.visible .entry _Z3fftPN6thrust24THRUST_300001_SM_1000_NS7complexIfEES3_(
	.param .u64 .ptr .align 1 _Z3fftPN6thrust24THRUST_300001_SM_1000_NS7complexIfEES3__param_0,
	.param .u64 .ptr .align 1 _Z3fftPN6thrust24THRUST_300001_SM_1000_NS7complexIfEES3__param_1
)
{
	.reg .b32 	%r<2>;
	.reg .b32 	%f<3>;
	.reg .b64 	%rd<8>;

	ld.param.u64 	%rd1, [_Z3fftPN6thrust24THRUST_300001_SM_1000_NS7complexIfEES3__param_0];
	ld.param.u64 	%rd2, [_Z3fftPN6thrust24THRUST_300001_SM_1000_NS7complexIfEES3__param_1];
	cvta.to.global.u64 	%rd3, %rd2;
	cvta.to.global.u64 	%rd4, %rd1;
	mov.u32 	%r1, %tid.x;
	mul.wide.u32 	%rd5, %r1, 8;
	add.s64 	%rd6, %rd3, %rd5;
	add.s64 	%rd7, %rd4, %rd5;
	ld.global.v2.f32 	{%f1, %f2}, [%rd7];
	st.global.v2.f32 	[%rd6], {%f1, %f2};
	ret;

}


// ===== COMPILED SASS (sm_100) =====

	.target	sm_100

	.elftype	@"ET_EXEC"


//--------------------- .note.nv.tkinfo           --------------------------
	.section	.note.nv.tkinfo,"",@"SHT_NOTE"
	.sectionflags	@"SHF_NOTE_NV_TKINFO"
	.tkinfo
        /*0018*/ 	.word	0x00000002
        /*0030*/ 	.string	""
        /*0030*/ 	.string	"ptxas"
        /*0030*/ 	.string	"Cuda compilation tools, release 13.0, V13.0.88"
        /*0030*/ 	.string	"Build cuda_13.0.r13.0/compiler.36424714_0"
        /*0030*/ 	.string	"-arch sm_100 -m 64 "



//--------------------- .note.nv.cuinfo           --------------------------
	.section	.note.nv.cuinfo,"",@"SHT_NOTE"
	.sectionflags	@"SHF_NOTE_NV_CUINFO"
        /*0018*/ 	.short	0x0002
        /*001a*/ 	.short	0x0064
        /*001c*/ 	.short	0x0082
	.zero		2


//--------------------- .nv.info                  --------------------------
	.section	.nv.info,"",@"SHT_CUDA_INFO"
	.align	4


	//----- nvinfo : EIATTR_REGCOUNT
	.align		4
        /*0000*/ 	.byte	0x04, 0x2f
        /*0002*/ 	.short	(.L_29 - .L_28)
	.align		4
.L_28:
        /*0004*/ 	.word	index@(_Z3fftPN6thrust24THRUST_300001_SM_1000_NS7complexIfEES3_)
        /*0008*/ 	.word	0x0000000a


	//----- nvinfo : EIATTR_FRAME_SIZE
	.align		4
.L_29:
        /*000c*/ 	.byte	0x04, 0x11
        /*000e*/ 	.short	(.L_31 - .L_30)
	.align		4
.L_30:
        /*0010*/ 	.word	index@(_Z3fftPN6thrust24THRUST_300001_SM_1000_NS7complexIfEES3_)
        /*0014*/ 	.word	0x00000000


	//----- nvinfo : EIATTR_MIN_STACK_SIZE
	.align		4
.L_31:
        /*0018*/ 	.byte	0x04, 0x12
        /*001a*/ 	.short	(.L_33 - .L_32)
	.align		4
.L_32:
        /*001c*/ 	.word	index@(_Z3fftPN6thrust24THRUST_300001_SM_1000_NS7complexIfEES3_)
        /*0020*/ 	.word	0x00000000
.L_33:


//--------------------- .nv.compat                --------------------------
	.section	.nv.compat,"",@"SHT_CUDA_COMPAT_INFO"
	.align	4
        /*0000*/ 	.byte	0x02, 0x09, 0x00, 0x00, 0x02, 0x02, 0x01, 0x00, 0x02, 0x05, 0x05, 0x00, 0x03, 0x07, 0x01, 0x01
        /*0010*/ 	.byte	0x02, 0x03, 0x00, 0x00, 0x02, 0x06, 0x01, 0x00, 0x04, 0x0b, 0x08, 0x00, 0x09, 0x00, 0x00, 0x00
        /*0020*/ 	.byte	0x00, 0x00, 0x00, 0x00


//--------------------- .nv.info._Z3fftPN6thrust24THRUST_300001_SM_1000_NS7complexIfEES3_ --------------------------
	.section	.nv.info._Z3fftPN6thrust24THRUST_300001_SM_1000_NS7complexIfEES3_,"",@"SHT_CUDA_INFO"
	.sectionflags	@""
	.align	4


	//----- nvinfo : EIATTR_CUDA_API_VERSION
	.align		4
        /*0000*/ 	.byte	0x04, 0x37
        /*0002*/ 	.short	(.L_35 - .L_34)
.L_34:
        /*0004*/ 	.word	0x00000082


	//----- nvinfo : EIATTR_KPARAM_INFO
	.align		4
.L_35:
        /*0008*/ 	.byte	0x04, 0x17
        /*000a*/ 	.short	(.L_37 - .L_36)
.L_36:
        /*000c*/ 	.word	0x00000000
        /*0010*/ 	.short	0x0001
        /*0012*/ 	.short	0x0008
        /*0014*/ 	.byte	0x00, 0xf5, 0x21, 0x00


	//----- nvinfo : EIATTR_KPARAM_INFO
	.align		4
.L_37:
        /*0018*/ 	.byte	0x04, 0x17
        /*001a*/ 	.short	(.L_39 - .L_38)
.L_38:
        /*001c*/ 	.word	0x00000000
        /*0020*/ 	.short	0x0000
        /*0022*/ 	.short	0x0000
        /*0024*/ 	.byte	0x00, 0xf5, 0x21, 0x00


	//----- nvinfo : EIATTR_SPARSE_MMA_MASK
	.align		4
.L_39:
        /*0028*/ 	.byte	0x03, 0x50
        /*002a*/ 	.short	0x0000


	//----- nvinfo : EIATTR_MAXREG_COUNT
	.align		4
        /*002c*/ 	.byte	0x03, 0x1b
        /*002e*/ 	.short	0x00ff


	//----- nvinfo : EIATTR_MERCURY_ISA_VERSION
	.align		4
        /*0030*/ 	.byte	0x03, 0x5f
        /*0032*/ 	.short	0x0101


	//----- nvinfo : EIATTR_VRC_CTA_INIT_COUNT
	.align		4
        /*0034*/ 	.byte	0x02, 0x4a
	.zero		1
	.zero		1


	//----- nvinfo : EIATTR_EXIT_INSTR_OFFSETS
	.align		4
        /*0038*/ 	.byte	0x04, 0x1c
        /*003a*/ 	.short	(.L_41 - .L_40)


	//   ....[0]....
.L_40:
        /*003c*/ 	.word	0x00000090


	//----- nvinfo : EIATTR_CBANK_PARAM_SIZE
	.align		4
.L_41:
        /*0040*/ 	.byte	0x03, 0x19
        /*0042*/ 	.short	0x0010


	//----- nvinfo : EIATTR_PARAM_CBANK
	.align		4
        /*0044*/ 	.byte	0x04, 0x0a
        /*0046*/ 	.short	(.L_43 - .L_42)
	.align		4
.L_42:
        /*0048*/ 	.word	index@(.nv.constant0._Z3fftPN6thrust24THRUST_300001_SM_1000_NS7complexIfEES3_)
        /*004c*/ 	.short	0x0380
        /*004e*/ 	.short	0x0010


	//----- nvinfo : EIATTR_SW_WAR
	.align		4
.L_43:
        /*0050*/ 	.byte	0x04, 0x36
        /*0052*/ 	.short	(.L_45 - .L_44)
.L_44:
        /*0054*/ 	.word	0x00000008
.L_45:


//--------------------- .nv.callgraph             --------------------------
	.section	.nv.callgraph,"",@"SHT_CUDA_CALLGRAPH"
	.align	4
	.sectionentsize	8
	.align		4
        /*0000*/ 	.word	0x00000000
	.align		4
        /*0004*/ 	.word	0xffffffff
	.align		4
        /*0008*/ 	.word	0x00000000
	.align		4
        /*000c*/ 	.word	0xfffffffe
	.align		4
        /*0010*/ 	.word	0x00000000
	.align		4
        /*0014*/ 	.word	0xfffffffd
	.align		4
        /*0018*/ 	.word	0x00000000
	.align		4
        /*001c*/ 	.word	0xfffffffc


//--------------------- .nv.constant4             --------------------------
	.section	.nv.constant4,"a",@progbits
	.align	8
	.align		8
.nv.constant4:
        /*0000*/ 	.dword	_ZN30_INTERNAL_1242fb41_4_k_cu_main4cuda3std3__45__cpo5beginE
	.align		8
        /*0008*/ 	.dword	_ZN30_INTERNAL_1242fb41_4_k_cu_main4cuda3std3__45__cpo3endE
	.align		8
        /*0010*/ 	.dword	_ZN30_INTERNAL_1242fb41_4_k_cu_main4cuda3std3__45__cpo6cbeginE
	.align		8
        /*0018*/ 	.dword	_ZN30_INTERNAL_1242fb41_4_k_cu_main4cuda3std3__45__cpo4cendE
	.align		8
        /*0020*/ 	.dword	_ZN30_INTERNAL_1242fb41_4_k_cu_main4cuda3std3__45__cpo6rbeginE
	.align		8
        /*0028*/ 	.dword	_ZN30_INTERNAL_1242fb41_4_k_cu_main4cuda3std3__45__cpo4rendE
	.align		8
        /*0030*/ 	.dword	_ZN30_INTERNAL_1242fb41_4_k_cu_main4cuda3std3__45__cpo7crbeginE
	.align		8
        /*0038*/ 	.dword	_ZN30_INTERNAL_1242fb41_4_k_cu_main4cuda3std3__45__cpo5crendE
	.align		8
        /*0040*/ 	.dword	_ZN30_INTERNAL_1242fb41_4_k_cu_main4cuda3std3__432_GLOBAL__N__1242fb41_4_k_cu_main6ignoreE
	.align		8
        /*0048*/ 	.dword	_ZN30_INTERNAL_1242fb41_4_k_cu_main4cuda3std3__419piecewise_constructE
	.align		8
        /*0050*/ 	.dword	_ZN30_INTERNAL_1242fb41_4_k_cu_main4cuda3std3__48in_placeE
	.align		8
        /*0058*/ 	.dword	_ZN30_INTERNAL_1242fb41_4_k_cu_main4cuda3std3__420unreachable_sentinelE
	.align		8
        /*0060*/ 	.dword	_ZN30_INTERNAL_1242fb41_4_k_cu_main4cuda3std6ranges3__45__cpo4swapE
	.align		8
        /*0068*/ 	.dword	_ZN30_INTERNAL_1242fb41_4_k_cu_main4cuda3std6ranges3__45__cpo9iter_moveE
	.align		8
        /*0070*/ 	.dword	_ZN30_INTERNAL_1242fb41_4_k_cu_main4cuda3std6ranges3__45__cpo5beginE
	.align		8
        /*0078*/ 	.dword	_ZN30_INTERNAL_1242fb41_4_k_cu_main4cuda3std6ranges3__45__cpo3endE
	.align		8
        /*0080*/ 	.dword	_ZN30_INTERNAL_1242fb41_4_k_cu_main4cuda3std6ranges3__45__cpo6cbeginE
	.align		8
        /*0088*/ 	.dword	_ZN30_INTERNAL_1242fb41_4_k_cu_main4cuda3std6ranges3__45__cpo4cendE
	.align		8
        /*0090*/ 	.dword	_ZN30_INTERNAL_1242fb41_4_k_cu_main4cuda3std6ranges3__45__cpo7advanceE
	.align		8
        /*0098*/ 	.dword	_ZN30_INTERNAL_1242fb41_4_k_cu_main4cuda3std6ranges3__45__cpo9iter_swapE
	.align		8
        /*00a0*/ 	.dword	_ZN30_INTERNAL_1242fb41_4_k_cu_main4cuda3std6ranges3__45__cpo4nextE
	.align		8
        /*00a8*/ 	.dword	_ZN30_INTERNAL_1242fb41_4_k_cu_main4cuda3std6ranges3__45__cpo4prevE
	.align		8
        /*00b0*/ 	.dword	_ZN30_INTERNAL_1242fb41_4_k_cu_main4cuda3std6ranges3__45__cpo4dataE
	.align		8
        /*00b8*/ 	.dword	_ZN30_INTERNAL_1242fb41_4_k_cu_main4cuda3std6ranges3__45__cpo5cdataE
	.align		8
        /*00c0*/ 	.dword	_ZN30_INTERNAL_1242fb41_4_k_cu_main4cuda3std6ranges3__45__cpo4sizeE
	.align		8
        /*00c8*/ 	.dword	_ZN30_INTERNAL_1242fb41_4_k_cu_main4cuda3std6ranges3__45__cpo5ssizeE
	.align		8
        /*00d0*/ 	.dword	_ZN30_INTERNAL_1242fb41_4_k_cu_main4cuda3std6ranges3__45__cpo8distanceE
	.align		8
        /*00d8*/ 	.dword	_ZN30_INTERNAL_1242fb41_4_k_cu_main6thrust24THRUST_300001_SM_1000_NS6system6detail10sequential3seqE


//--------------------- .text._Z3fftPN6thrust24THRUST_300001_SM_1000_NS7complexIfEES3_ --------------------------
	.section	.text._Z3fftPN6thrust24THRUST_300001_SM_1000_NS7complexIfEES3_,"ax",@progbits
	.align	128
        .global         _Z3fftPN6thrust24THRUST_300001_SM_1000_NS7complexIfEES3_
        .type           _Z3fftPN6thrust24THRUST_300001_SM_1000_NS7complexIfEES3_,@function
        .size           _Z3fftPN6thrust24THRUST_300001_SM_1000_NS7complexIfEES3_,(.L_x_1 - _Z3fftPN6thrust24THRUST_300001_SM_1000_NS7complexIfEES3_)
        .other          _Z3fftPN6thrust24THRUST_300001_SM_1000_NS7complexIfEES3_,@"STO_CUDA_ENTRY STV_DEFAULT"
_Z3fftPN6thrust24THRUST_300001_SM_1000_NS7complexIfEES3_:
.text._Z3fftPN6thrust24THRUST_300001_SM_1000_NS7complexIfEES3_:
[----:B------:R-:W-:Y:S01]  /*0000*/  LDC R1, c[0x0][0x37c] ;  /* 0x0000df00ff017b82 */ /* 0x000fe20000000800 */
[----:B------:R-:W0:Y:S07]  /*0010*/  S2R R7, SR_TID.X ;  /* 0x0000000000077919 */ /* 0x000e2e0000002100 */
[----:B------:R-:W0:Y:S01]  /*0020*/  LDC.64 R4, c[0x0][0x380] ;  /* 0x0000e000ff047b82 */ /* 0x000e220000000a00 */
[----:B------:R-:W1:Y:S07]  /*0030*/  LDCU.64 UR4, c[0x0][0x358] ;  /* 0x00006b00ff0477ac */ /* 0x000e6e0008000a00 */
[----:B------:R-:W2:Y:S01]  /*0040*/  LDC.64 R2, c[0x0][0x388] ;  /* 0x0000e200ff027b82 */ /* 0x000ea20000000a00 */
[----:B0-----:R-:W-:-:S06]  /*0050*/  IMAD.WIDE.U32 R4, R7, 0x8, R4 ;  /* 0x0000000807047825 */ /* 0x001fcc00078e0004 */
[----:B-1----:R-:W3:Y:S01]  /*0060*/  LDG.E.64 R4, desc[UR4][R4.64] ;  /* 0x0000000404047981 */ /* 0x002ee2000c1e1b00 */
[----:B--2---:R-:W-:-:S05]  /*0070*/  IMAD.WIDE.U32 R2, R7, 0x8, R2 ;  /* 0x0000000807027825 */ /* 0x004fca00078e0002 */
[----:B---3--:R-:W-:Y:S01]  /*0080*/  STG.E.64 desc[UR4][R2.64], R4 ;  /* 0x0000000402007986 */ /* 0x008fe2000c101b04 */
[----:B------:R-:W-:Y:S05]  /*0090*/  EXIT ;  /* 0x000000000000794d */ /* 0x000fea0003800000 */
.L_x_0:
[----:B------:R-:W-:-:S00]  /*00a0*/  BRA `(.L_x_0) ;  /* 0xfffffffc00fc7947 */ /* 0x000fc0000383ffff */
[----:B------:R-:W-:-:S00]  /*00b0*/  NOP ;  /* 0x0000000000007918 */ /* 0x000fc00000000000 */
        /* <DEDUP_REMOVED lines=12> */
.L_x_1:


//--------------------- .nv.shared.reserved.0     --------------------------
	.section	.nv.shared.reserved.0,"aw",@nobits
	.weak		__nv_reservedSMEM_offset_0_alias
	.size		__nv_reservedSMEM_offset_0_alias, 0, 64
	.other		__nv_reservedSMEM_offset_0_alias,@"STO_CUDA_RESERVED_SHARED STV_DEFAULT"
__nv_reservedSMEM_offset_0_alias:
	.zero		0
	.zero		64


//--------------------- .nv.global                --------------------------
	.section	.nv.global,"aw",@nobits
.nv.global:
	.type		_ZN30_INTERNAL_1242fb41_4_k_cu_main4cuda3std3__48in_placeE,@object
	.size		_ZN30_INTERNAL_1242fb41_4_k_cu_main4cuda3std3__48in_placeE,(_ZN30_INTERNAL_1242fb41_4_k_cu_main4cuda3std6ranges3__45__cpo8distanceE - _ZN30_INTERNAL_1242fb41_4_k_cu_main4cuda3std3__48in_placeE)
_ZN30_INTERNAL_1242fb41_4_k_cu_main4cuda3std3__48in_placeE:
	.zero		1
	.type		_ZN30_INTERNAL_1242fb41_4_k_cu_main4cuda3std6ranges3__45__cpo8distanceE,@object
	.size		_ZN30_INTERNAL_1242fb41_4_k_cu_main4cuda3std6ranges3__45__cpo8distanceE,(_ZN30_INTERNAL_1242fb41_4_k_cu_main4cuda3std3__45__cpo6cbeginE - _ZN30_INTERNAL_1242fb41_4_k_cu_main4cuda3std6ranges3__45__cpo8distanceE)
_ZN30_INTERNAL_1242fb41_4_k_cu_main4cuda3std6ranges3__45__cpo8distanceE:
	.zero		1
	.type		_ZN30_INTERNAL_1242fb41_4_k_cu_main4cuda3std3__45__cpo6cbeginE,@object
	.size		_ZN30_INTERNAL_1242fb41_4_k_cu_main4cuda3std3__45__cpo6cbeginE,(_ZN30_INTERNAL_1242fb41_4_k_cu_main4cuda3std6ranges3__45__cpo7advanceE - _ZN30_INTERNAL_1242fb41_4_k_cu_main4cuda3std3__45__cpo6cbeginE)
_ZN30_INTERNAL_1242fb41_4_k_cu_main4cuda3std3__45__cpo6cbeginE:
	.zero		1
	.type		_ZN30_INTERNAL_1242fb41_4_k_cu_main4cuda3std6ranges3__45__cpo7advanceE,@object
	.size		_ZN30_INTERNAL_1242fb41_4_k_cu_main4cuda3std6ranges3__45__cpo7advanceE,(_ZN30_INTERNAL_1242fb41_4_k_cu_main4cuda3std3__45__cpo7crbeginE - _ZN30_INTERNAL_1242fb41_4_k_cu_main4cuda3std6ranges3__45__cpo7advanceE)
_ZN30_INTERNAL_1242fb41_4_k_cu_main4cuda3std6ranges3__45__cpo7advanceE:
	.zero		1
	.type		_ZN30_INTERNAL_1242fb41_4_k_cu_main4cuda3std3__45__cpo7crbeginE,@object
	.size		_ZN30_INTERNAL_1242fb41_4_k_cu_main4cuda3std3__45__cpo7crbeginE,(_ZN30_INTERNAL_1242fb41_4_k_cu_main4cuda3std6ranges3__45__cpo4dataE - _ZN30_INTERNAL_1242fb41_4_k_cu_main4cuda3std3__45__cpo7crbeginE)
_ZN30_INTERNAL_1242fb41_4_k_cu_main4cuda3std3__45__cpo7crbeginE:
	.zero		1
	.type		_ZN30_INTERNAL_1242fb41_4_k_cu_main4cuda3std6ranges3__45__cpo4dataE,@object
	.size		_ZN30_INTERNAL_1242fb41_4_k_cu_main4cuda3std6ranges3__45__cpo4dataE,(_ZN30_INTERNAL_1242fb41_4_k_cu_main4cuda3std6ranges3__45__cpo5beginE - _ZN30_INTERNAL_1242fb41_4_k_cu_main4cuda3std6ranges3__45__cpo4dataE)
_ZN30_INTERNAL_1242fb41_4_k_cu_main4cuda3std6ranges3__45__cpo4dataE:
	.zero		1
	.type		_ZN30_INTERNAL_1242fb41_4_k_cu_main4cuda3std6ranges3__45__cpo5beginE,@object
	.size		_ZN30_INTERNAL_1242fb41_4_k_cu_main4cuda3std6ranges3__45__cpo5beginE,(_ZN30_INTERNAL_1242fb41_4_k_cu_main4cuda3std3__432_GLOBAL__N__1242fb41_4_k_cu_main6ignoreE - _ZN30_INTERNAL_1242fb41_4_k_cu_main4cuda3std6ranges3__45__cpo5beginE)
_ZN30_INTERNAL_1242fb41_4_k_cu_main4cuda3std6ranges3__45__cpo5beginE:
	.zero		1
	.type		_ZN30_INTERNAL_1242fb41_4_k_cu_main4cuda3std3__432_GLOBAL__N__1242fb41_4_k_cu_main6ignoreE,@object
	.size		_ZN30_INTERNAL_1242fb41_4_k_cu_main4cuda3std3__432_GLOBAL__N__1242fb41_4_k_cu_main6ignoreE,(_ZN30_INTERNAL_1242fb41_4_k_cu_main4cuda3std6ranges3__45__cpo4sizeE - _ZN30_INTERNAL_1242fb41_4_k_cu_main4cuda3std3__432_GLOBAL__N__1242fb41_4_k_cu_main6ignoreE)
_ZN30_INTERNAL_1242fb41_4_k_cu_main4cuda3std3__432_GLOBAL__N__1242fb41_4_k_cu_main6ignoreE:
	.zero		1
	.type		_ZN30_INTERNAL_1242fb41_4_k_cu_main4cuda3std6ranges3__45__cpo4sizeE,@object
	.size		_ZN30_INTERNAL_1242fb41_4_k_cu_main4cuda3std6ranges3__45__cpo4sizeE,(_ZN30_INTERNAL_1242fb41_4_k_cu_main4cuda3std3__45__cpo5beginE - _ZN30_INTERNAL_1242fb41_4_k_cu_main4cuda3std6ranges3__45__cpo4sizeE)
_ZN30_INTERNAL_1242fb41_4_k_cu_main4cuda3std6ranges3__45__cpo4sizeE:
	.zero		1
	.type		_ZN30_INTERNAL_1242fb41_4_k_cu_main4cuda3std3__45__cpo5beginE,@object
	.size		_ZN30_INTERNAL_1242fb41_4_k_cu_main4cuda3std3__45__cpo5beginE,(_ZN30_INTERNAL_1242fb41_4_k_cu_main4cuda3std6ranges3__45__cpo6cbeginE - _ZN30_INTERNAL_1242fb41_4_k_cu_main4cuda3std3__45__cpo5beginE)
_ZN30_INTERNAL_1242fb41_4_k_cu_main4cuda3std3__45__cpo5beginE:
	.zero		1
	.type		_ZN30_INTERNAL_1242fb41_4_k_cu_main4cuda3std6ranges3__45__cpo6cbeginE,@object
	.size		_ZN30_INTERNAL_1242fb41_4_k_cu_main4cuda3std6ranges3__45__cpo6cbeginE,(_ZN30_INTERNAL_1242fb41_4_k_cu_main4cuda3std3__45__cpo6rbeginE - _ZN30_INTERNAL_1242fb41_4_k_cu_main4cuda3std6ranges3__45__cpo6cbeginE)
_ZN30_INTERNAL_1242fb41_4_k_cu_main4cuda3std6ranges3__45__cpo6cbeginE:
	.zero		1
	.type		_ZN30_INTERNAL_1242fb41_4_k_cu_main4cuda3std3__45__cpo6rbeginE,@object
	.size		_ZN30_INTERNAL_1242fb41_4_k_cu_main4cuda3std3__45__cpo6rbeginE,(_ZN30_INTERNAL_1242fb41_4_k_cu_main4cuda3std6ranges3__45__cpo4nextE - _ZN30_INTERNAL_1242fb41_4_k_cu_main4cuda3std3__45__cpo6rbeginE)
_ZN30_INTERNAL_1242fb41_4_k_cu_main4cuda3std3__45__cpo6rbeginE:
	.zero		1
	.type		_ZN30_INTERNAL_1242fb41_4_k_cu_main4cuda3std6ranges3__45__cpo4nextE,@object
	.size		_ZN30_INTERNAL_1242fb41_4_k_cu_main4cuda3std6ranges3__45__cpo4nextE,(_ZN30_INTERNAL_1242fb41_4_k_cu_main4cuda3std6ranges3__45__cpo4swapE - _ZN30_INTERNAL_1242fb41_4_k_cu_main4cuda3std6ranges3__45__cpo4nextE)
_ZN30_INTERNAL_1242fb41_4_k_cu_main4cuda3std6ranges3__45__cpo4nextE:
	.zero		1
	.type		_ZN30_INTERNAL_1242fb41_4_k_cu_main4cuda3std6ranges3__45__cpo4swapE,@object
	.size		_ZN30_INTERNAL_1242fb41_4_k_cu_main4cuda3std6ranges3__45__cpo4swapE,(_ZN30_INTERNAL_1242fb41_4_k_cu_main4cuda3std3__420unreachable_sentinelE - _ZN30_INTERNAL_1242fb41_4_k_cu_main4cuda3std6ranges3__45__cpo4swapE)
_ZN30_INTERNAL_1242fb41_4_k_cu_main4cuda3std6ranges3__45__cpo4swapE:
	.zero		1
	.type		_ZN30_INTERNAL_1242fb41_4_k_cu_main4cuda3std3__420unreachable_sentinelE,@object
	.size		_ZN30_INTERNAL_1242fb41_4_k_cu_main4cuda3std3__420unreachable_sentinelE,(_ZN30_INTERNAL_1242fb41_4_k_cu_main6thrust24THRUST_300001_SM_1000_NS6system6detail10sequential3seqE - _ZN30_INTERNAL_1242fb41_4_k_cu_main4cuda3std3__420unreachable_sentinelE)
_ZN30_INTERNAL_1242fb41_4_k_cu_main4cuda3std3__420unreachable_sentinelE:
	.zero		1
	.type		_ZN30_INTERNAL_1242fb41_4_k_cu_main6thrust24THRUST_300001_SM_1000_NS6system6detail10sequential3seqE,@object
	.size		_ZN30_INTERNAL_1242fb41_4_k_cu_main6thrust24THRUST_300001_SM_1000_NS6system6detail10sequential3seqE,(_ZN30_INTERNAL_1242fb41_4_k_cu_main4cuda3std3__45__cpo4cendE - _ZN30_INTERNAL_1242fb41_4_k_cu_main6thrust24THRUST_300001_SM_1000_NS6system6detail10sequential3seqE)
_ZN30_INTERNAL_1242fb41_4_k_cu_main6thrust24THRUST_300001_SM_1000_NS6system6detail10sequential3seqE:
	.zero		1
	.type		_ZN30_INTERNAL_1242fb41_4_k_cu_main4cuda3std3__45__cpo4cendE,@object
	.size		_ZN30_INTERNAL_1242fb41_4_k_cu_main4cuda3std3__45__cpo4cendE,(_ZN30_INTERNAL_1242fb41_4_k_cu_main4cuda3std6ranges3__45__cpo9iter_swapE - _ZN30_INTERNAL_1242fb41_4_k_cu_main4cuda3std3__45__cpo4cendE)
_ZN30_INTERNAL_1242fb41_4_k_cu_main4cuda3std3__45__cpo4cendE:
	.zero		1
	.type		_ZN30_INTERNAL_1242fb41_4_k_cu_main4cuda3std6ranges3__45__cpo9iter_swapE,@object
	.size		_ZN30_INTERNAL_1242fb41_4_k_cu_main4cuda3std6ranges3__45__cpo9iter_swapE,(_ZN30_INTERNAL_1242fb41_4_k_cu_main4cuda3std3__45__cpo5crendE - _ZN30_INTERNAL_1242fb41_4_k_cu_main4cuda3std6ranges3__45__cpo9iter_swapE)
_ZN30_INTERNAL_1242fb41_4_k_cu_main4cuda3std6ranges3__45__cpo9iter_swapE:
	.zero		1
	.type		_ZN30_INTERNAL_1242fb41_4_k_cu_main4cuda3std3__45__cpo5crendE,@object
	.size		_ZN30_INTERNAL_1242fb41_4_k_cu_main4cuda3std3__45__cpo5crendE,(_ZN30_INTERNAL_1242fb41_4_k_cu_main4cuda3std6ranges3__45__cpo5cdataE - _ZN30_INTERNAL_1242fb41_4_k_cu_main4cuda3std3__45__cpo5crendE)
_ZN30_INTERNAL_1242fb41_4_k_cu_main4cuda3std3__45__cpo5crendE:
	.zero		1
	.type		_ZN30_INTERNAL_1242fb41_4_k_cu_main4cuda3std6ranges3__45__cpo5cdataE,@object
	.size		_ZN30_INTERNAL_1242fb41_4_k_cu_main4cuda3std6ranges3__45__cpo5cdataE,(_ZN30_INTERNAL_1242fb41_4_k_cu_main4cuda3std6ranges3__45__cpo3endE - _ZN30_INTERNAL_1242fb41_4_k_cu_main4cuda3std6ranges3__45__cpo5cdataE)
_ZN30_INTERNAL_1242fb41_4_k_cu_main4cuda3std6ranges3__45__cpo5cdataE:
	.zero		1
	.type		_ZN30_INTERNAL_1242fb41_4_k_cu_main4cuda3std6ranges3__45__cpo3endE,@object
	.size		_ZN30_INTERNAL_1242fb41_4_k_cu_main4cuda3std6ranges3__45__cpo3endE,(_ZN30_INTERNAL_1242fb41_4_k_cu_main4cuda3std3__419piecewise_constructE - _ZN30_INTERNAL_1242fb41_4_k_cu_main4cuda3std6ranges3__45__cpo3endE)
_ZN30_INTERNAL_1242fb41_4_k_cu_main4cuda3std6ranges3__45__cpo3endE:
	.zero		1
	.type		_ZN30_INTERNAL_1242fb41_4_k_cu_main4cuda3std3__419piecewise_constructE,@object
	.size		_ZN30_INTERNAL_1242fb41_4_k_cu_main4cuda3std3__419piecewise_constructE,(_ZN30_INTERNAL_1242fb41_4_k_cu_main4cuda3std6ranges3__45__cpo5ssizeE - _ZN30_INTERNAL_1242fb41_4_k_cu_main4cuda3std3__419piecewise_constructE)
_ZN30_INTERNAL_1242fb41_4_k_cu_main4cuda3std3__419piecewise_constructE:
	.zero		1
	.type		_ZN30_INTERNAL_1242fb41_4_k_cu_main4cuda3std6ranges3__45__cpo5ssizeE,@object
	.size		_ZN30_INTERNAL_1242fb41_4_k_cu_main4cuda3std6ranges3__45__cpo5ssizeE,(_ZN30_INTERNAL_1242fb41_4_k_cu_main4cuda3std3__45__cpo3endE - _ZN30_INTERNAL_1242fb41_4_k_cu_main4cuda3std6ranges3__45__cpo5ssizeE)
_ZN30_INTERNAL_1242fb41_4_k_cu_main4cuda3std6ranges3__45__cpo5ssizeE:
	.zero		1
	.type		_ZN30_INTERNAL_1242fb41_4_k_cu_main4cuda3std3__45__cpo3endE,@object
	.size		_ZN30_INTERNAL_1242fb41_4_k_cu_main4cuda3std3__45__cpo3endE,(_ZN30_INTERNAL_1242fb41_4_k_cu_main4cuda3std6ranges3__45__cpo4cendE - _ZN30_INTERNAL_1242fb41_4_k_cu_main4cuda3std3__45__cpo3endE)
_ZN30_INTERNAL_1242fb41_4_k_cu_main4cuda3std3__45__cpo3endE:
	.zero		1
	.type		_ZN30_INTERNAL_1242fb41_4_k_cu_main4cuda3std6ranges3__45__cpo4cendE,@object
	.size		_ZN30_INTERNAL_1242fb41_4_k_cu_main4cuda3std6ranges3__45__cpo4cendE,(_ZN30_INTERNAL_1242fb41_4_k_cu_main4cuda3std3__45__cpo4rendE - _ZN30_INTERNAL_1242fb41_4_k_cu_main4cuda3std6ranges3__45__cpo4cendE)
_ZN30_INTERNAL_1242fb41_4_k_cu_main4cuda3std6ranges3__45__cpo4cendE:
	.zero		1
	.type		_ZN30_INTERNAL_1242fb41_4_k_cu_main4cuda3std3__45__cpo4rendE,@object
	.size		_ZN30_INTERNAL_1242fb41_4_k_cu_main4cuda3std3__45__cpo4rendE,(_ZN30_INTERNAL_1242fb41_4_k_cu_main4cuda3std6ranges3__45__cpo4prevE - _ZN30_INTERNAL_1242fb41_4_k_cu_main4cuda3std3__45__cpo4rendE)
_ZN30_INTERNAL_1242fb41_4_k_cu_main4cuda3std3__45__cpo4rendE:
	.zero		1
	.type		_ZN30_INTERNAL_1242fb41_4_k_cu_main4cuda3std6ranges3__45__cpo4prevE,@object
	.size		_ZN30_INTERNAL_1242fb41_4_k_cu_main4cuda3std6ranges3__45__cpo4prevE,(_ZN30_INTERNAL_1242fb41_4_k_cu_main4cuda3std6ranges3__45__cpo9iter_moveE - _ZN30_INTERNAL_1242fb41_4_k_cu_main4cuda3std6ranges3__45__cpo4prevE)
_ZN30_INTERNAL_1242fb41_4_k_cu_main4cuda3std6ranges3__45__cpo4prevE:
	.zero		1
	.type		_ZN30_INTERNAL_1242fb41_4_k_cu_main4cuda3std6ranges3__45__cpo9iter_moveE,@object
	.size		_ZN30_INTERNAL_1242fb41_4_k_cu_main4cuda3std6ranges3__45__cpo9iter_moveE,(.L_13 - _ZN30_INTERNAL_1242fb41_4_k_cu_main4cuda3std6ranges3__45__cpo9iter_moveE)
_ZN30_INTERNAL_1242fb41_4_k_cu_main4cuda3std6ranges3__45__cpo9iter_moveE:
	.zero		1
.L_13:


//--------------------- .nv.constant0._Z3fftPN6thrust24THRUST_300001_SM_1000_NS7complexIfEES3_ --------------------------
	.section	.nv.constant0._Z3fftPN6thrust24THRUST_300001_SM_1000_NS7complexIfEES3_,"a",@progbits
	.sectionflags	@""
	.align	4
.nv.constant0._Z3fftPN6thrust24THRUST_300001_SM_1000_NS7complexIfEES3_:
	.zero		912


//--------------------- SYMBOLS --------------------------

	.type		.nv.reservedSmem.offset0,@object
	.size		.nv.reservedSmem.offset0,0x4
